//
// Generated by NVIDIA NVVM Compiler
//
// Compiler Build ID: CL-36424714
// Cuda compilation tools, release 13.0, V13.0.88
// Based on NVVM 20.0.0
//

.version 9.0
.target sm_100
.address_size 64

	// .globl	_Z8logisticv
.extern .func  (.param .b32 func_retval0) vprintf
(
	.param .b64 vprintf_param_0,
	.param .b64 vprintf_param_1
)
;
.global .align 1 .b8 $str[15] = {37, 49, 46, 56, 108, 102, 32, 37, 49, 46, 56, 108, 102, 10};

.visible .entry _Z8logisticv()
{
	.local .align 16 .b8 	__local_depot0[16];
	.reg .b64 	%SP;
	.reg .b64 	%SPL;
	.reg .pred 	%p<3>;
	.reg .b32 	%r<21>;
	.reg .b32 	%f<34>;
	.reg .b64 	%rd<6>;
	.reg .b64 	%fd<6>;

	mov.u64 	%SPL, __local_depot0;
	cvta.local.u64 	%SP, %SPL;
	mov.u32 	%r6, %ctaid.x;
	shl.b32 	%r7, %r6, 9;
	mov.u32 	%r8, %tid.x;
	add.s32 	%r9, %r7, %r8;
	cvt.rn.f32.u32 	%f7, %r9;
	fma.rn.f32 	%f1, %f7, 0f3A000000, 0f40000000;
	mov.b32 	%r19, 0;
	mov.f32 	%f33, 0f3F4CCCCD;
$L__BB0_1:
	mul.f32 	%f8, %f1, %f33;
	mov.f32 	%f9, 0f3F800000;
	sub.f32 	%f10, %f9, %f33;
	mul.f32 	%f11, %f8, %f10;
	mul.f32 	%f12, %f1, %f11;
	sub.f32 	%f13, %f9, %f11;
	mul.f32 	%f14, %f12, %f13;
	mul.f32 	%f15, %f1, %f14;
	sub.f32 	%f16, %f9, %f14;
	mul.f32 	%f17, %f15, %f16;
	mul.f32 	%f18, %f1, %f17;
	sub.f32 	%f19, %f9, %f17;
	mul.f32 	%f33, %f18, %f19;
	add.s32 	%r19, %r19, 4;
	setp.ne.s32 	%p1, %r19, 300;
	@%p1 bra 	$L__BB0_1;
	add.u64 	%rd2, %SP, 0;
	add.u64 	%rd1, %SPL, 0;
	cvt.f64.f32 	%fd1, %f1;
	mov.b32 	%r20, 0;
	mov.u64 	%rd3, $str;
$L__BB0_3:
	cvt.f64.f32 	%fd2, %f33;
	st.local.v2.f64 	[%rd1], {%fd1, %fd2};
	cvta.global.u64 	%rd4, %rd3;
	{ // callseq 0, 0
	.param .b64 param0;
	st.param.b64 	[param0], %rd4;
	.param .b64 param1;
	st.param.b64 	[param1], %rd2;
	.param .b32 retval0;
	call.uni (retval0), 
	vprintf, 
	(
	param0, 
	param1
	);
	ld.param.b32 	%r11, [retval0];
	} // callseq 0
	mul.f32 	%f20, %f1, %f33;
	mov.f32 	%f21, 0f3F800000;
	sub.f32 	%f22, %f21, %f33;
	mul.f32 	%f23, %f20, %f22;
	cvt.f64.f32 	%fd3, %f23;
	st.local.v2.f64 	[%rd1], {%fd1, %fd3};
	{ // callseq 1, 0
	.param .b64 param0;
	st.param.b64 	[param0], %rd4;
	.param .b64 param1;
	st.param.b64 	[param1], %rd2;
	.param .b32 retval0;
	call.uni (retval0), 
	vprintf, 
	(
	param0, 
	param1
	);
	ld.param.b32 	%r13, [retval0];
	} // callseq 1
	mul.f32 	%f24, %f1, %f23;
	sub.f32 	%f25, %f21, %f23;
	mul.f32 	%f26, %f24, %f25;
	cvt.f64.f32 	%fd4, %f26;
	st.local.v2.f64 	[%rd1], {%fd1, %fd4};
	{ // callseq 2, 0
	.param .b64 param0;
	st.param.b64 	[param0], %rd4;
	.param .b64 param1;
	st.param.b64 	[param1], %rd2;
	.param .b32 retval0;
	call.uni (retval0), 
	vprintf, 
	(
	param0, 
	param1
	);
	ld.param.b32 	%r15, [retval0];
	} // callseq 2
	mul.f32 	%f27, %f1, %f26;
	sub.f32 	%f28, %f21, %f26;
	mul.f32 	%f29, %f27, %f28;
	cvt.f64.f32 	%fd5, %f29;
	st.local.v2.f64 	[%rd1], {%fd1, %fd5};
	{ // callseq 3, 0
	.param .b64 param0;
	st.param.b64 	[param0], %rd4;
	.param .b64 param1;
	st.param.b64 	[param1], %rd2;
	.param .b32 retval0;
	call.uni (retval0), 
	vprintf, 
	(
	param0, 
	param1
	);
	ld.param.b32 	%r17, [retval0];
	} // callseq 3
	mul.f32 	%f30, %f1, %f29;
	sub.f32 	%f31, %f21, %f29;
	mul.f32 	%f33, %f30, %f31;
	add.s32 	%r20, %r20, 4;
	setp.ne.s32 	%p2, %r20, 700;
	@%p2 bra 	$L__BB0_3;
	ret;

}


// ===== COMPILED SASS (sm_100) =====

	.target	sm_100

	.elftype	@"ET_EXEC"


//--------------------- .note.nv.tkinfo           --------------------------
	.section	.note.nv.tkinfo,"",@"SHT_NOTE"
	.sectionflags	@"SHF_NOTE_NV_TKINFO"
	.tkinfo
        /*0018*/ 	.word	0x00000002
        /*0030*/ 	.string	""
        /*0030*/ 	.string	"ptxas"
        /*0030*/ 	.string	"Cuda compilation tools, release 13.0, V13.0.88"
        /*0030*/ 	.string	"Build cuda_13.0.r13.0/compiler.36424714_0"
        /*0030*/ 	.string	"-arch sm_100 -m 64 "



//--------------------- .note.nv.cuinfo           --------------------------
	.section	.note.nv.cuinfo,"",@"SHT_NOTE"
	.sectionflags	@"SHF_NOTE_NV_CUINFO"
        /*0018*/ 	.short	0x0002
        /*001a*/ 	.short	0x0064
        /*001c*/ 	.short	0x0082
	.zero		2


//--------------------- .nv.info                  --------------------------
	.section	.nv.info,"",@"SHT_CUDA_INFO"
	.align	4


	//----- nvinfo : EIATTR_REGCOUNT
	.align		4
        /*0000*/ 	.byte	0x04, 0x2f
        /*0002*/ 	.short	(.L_2 - .L_1)
	.align		4
.L_1:
        /*0004*/ 	.word	index@(_Z8logisticv)
        /*0008*/ 	.word	0x0000001f


	//----- nvinfo : EIATTR_FRAME_SIZE
	.align		4
.L_2:
        /*000c*/ 	.byte	0x04, 0x11
        /*000e*/ 	.short	(.L_4 - .L_3)
	.align		4
.L_3:
        /*0010*/ 	.word	index@(_Z8logisticv)
        /*0014*/ 	.word	0x00000010


	//----- nvinfo : EIATTR_MIN_STACK_SIZE
	.align		4
.L_4:
        /*0018*/ 	.byte	0x04, 0x12
        /*001a*/ 	.short	(.L_6 - .L_5)
	.align		4
.L_5:
        /*001c*/ 	.word	index@(_Z8logisticv)
        /*0020*/ 	.word	0x00000010
.L_6:


//--------------------- .nv.compat                --------------------------
	.section	.nv.compat,"",@"SHT_CUDA_COMPAT_INFO"
	.align	4
        /*0000*/ 	.byte	0x02, 0x09, 0x00, 0x00, 0x02, 0x02, 0x01, 0x00, 0x02, 0x05, 0x05, 0x00, 0x03, 0x07, 0x01, 0x01
        /*0010*/ 	.byte	0x02, 0x03, 0x00, 0x00, 0x02, 0x06, 0x01, 0x00, 0x04, 0x0b, 0x08, 0x00, 0x09, 0x00, 0x00, 0x00
        /*0020*/ 	.byte	0x00, 0x00, 0x00, 0x00


//--------------------- .nv.info._Z8logisticv     --------------------------
	.section	.nv.info._Z8logisticv,"",@"SHT_CUDA_INFO"
	.sectionflags	@""
	.align	4


	//----- nvinfo : EIATTR_CUDA_API_VERSION
	.align		4
        /*0000*/ 	.byte	0x04, 0x37
        /*0002*/ 	.short	(.L_8 - .L_7)
.L_7:
        /*0004*/ 	.word	0x00000082


	//----- nvinfo : EIATTR_SPARSE_MMA_MASK
	.align		4
.L_8:
        /*0008*/ 	.byte	0x03, 0x50
        /*000a*/ 	.short	0x0000


	//----- nvinfo : EIATTR_MAXREG_COUNT
	.align		4
        /*000c*/ 	.byte	0x03, 0x1b
        /*000e*/ 	.short	0x00ff


	//----- nvinfo : EIATTR_EXTERNS
	.align		4
        /*0010*/ 	.byte	0x04, 0x0f
        /*0012*/ 	.short	(.L_10 - .L_9)


	//   ....[0]....
	.align		4
.L_9:
        /*0014*/ 	.word	index@(vprintf)


	//----- nvinfo : EIATTR_MERCURY_ISA_VERSION
	.align		4
.L_10:
        /*0018*/ 	.byte	0x03, 0x5f
        /*001a*/ 	.short	0x0101


	//----- nvinfo : EIATTR_VRC_CTA_INIT_COUNT
	.align		4
        /*001c*/ 	.byte	0x02, 0x4a
	.zero		1
	.zero		1


	//----- nvinfo : EIATTR_SYSCALL_OFFSETS
	.align		4
        /*0020*/ 	.byte	0x04, 0x46
        /*0022*/ 	.short	(.L_12 - .L_11)


	//   ....[0]....
.L_11:
        /*0024*/ 	.word	0x000039e0


	//   ....[1]....
        /*0028*/ 	.word	0x00003ab0


	//   ....[2]....
        /*002c*/ 	.word	0x00003b80


	//   ....[3]....
        /*0030*/ 	.word	0x00003c50


	//----- nvinfo : EIATTR_EXIT_INSTR_OFFSETS
	.align		4
.L_12:
        /*0034*/ 	.byte	0x04, 0x1c
        /*0036*/ 	.short	(.L_14 - .L_13)


	//   ....[0]....
.L_13:
        /*0038*/ 	.word	0x00003cb0


	//----- nvinfo : EIATTR_CRS_STACK_SIZE
	.align		4
.L_14:
        /*003c*/ 	.byte	0x04, 0x1e
        /*003e*/ 	.short	(.L_16 - .L_15)
.L_15:
        /*0040*/ 	.word	0x00000000


	//----- nvinfo : EIATTR_SW_WAR
	.align		4
.L_16:
        /*0044*/ 	.byte	0x04, 0x36
        /*0046*/ 	.short	(.L_18 - .L_17)
.L_17:
        /*0048*/ 	.word	0x00000008
.L_18:


//--------------------- .nv.callgraph             --------------------------
	.section	.nv.callgraph,"",@"SHT_CUDA_CALLGRAPH"
	.align	4
	.sectionentsize	8
	.align		4
        /*0000*/ 	.word	0x00000000
	.align		4
        /*0004*/ 	.word	0xffffffff
	.align		4
        /*0008*/ 	.word	index@(_Z8logisticv)
	.align		4
        /*000c*/ 	.word	index@(vprintf)
	.align		4
        /*0010*/ 	.word	0x00000000
	.align		4
        /*0014*/ 	.word	0xfffffffe
	.align		4
        /*0018*/ 	.word	0x00000000
	.align		4
        /*001c*/ 	.word	0xfffffffd
	.align		4
        /*0020*/ 	.word	0x00000000
	.align		4
        /*0024*/ 	.word	0xfffffffc


//--------------------- .nv.constant4             --------------------------
	.section	.nv.constant4,"a",@progbits
	.align	8
	.align		8
.nv.constant4:
        /*0000*/ 	.dword	vprintf
	.align		8
        /*0008*/ 	.dword	$str


//--------------------- .text._Z8logisticv        --------------------------
	.section	.text._Z8logisticv,"ax",@progbits
	.align	128
        .global         _Z8logisticv
        .type           _Z8logisticv,@function
        .size           _Z8logisticv,(.L_x_6 - _Z8logisticv)
        .other          _Z8logisticv,@"STO_CUDA_ENTRY STV_DEFAULT"
_Z8logisticv:
.text._Z8logisticv:
[----:B------:R-:W0:Y:S01]  /*0000*/  LDC R1, c[0x0][0x37c] ;  /* 0x0000df00ff017b82 */ /* 0x000e220000000800 */
[----:B------:R-:W1:Y:S01]  /*0010*/  S2R R0, SR_CTAID.X ;  /* 0x0000000000007919 */ /* 0x000e620000002500 */
[----:B------:R-:W-:Y:S01]  /*0020*/  HFMA2 R25, -RZ, RZ, 0.75, 0 ;  /* 0x3a000000ff197431 */ /* 0x000fe200000001ff */
[----:B------:R-:W2:Y:S01]  /*0030*/  LDCU UR4, c[0x0][0x2f8] ;  /* 0x00005f00ff0477ac */ /* 0x000ea20008000800 */
[----:B0-----:R-:W-:Y:S01]  /*0040*/  IADD3 R1, PT, PT, R1, -0x10, RZ ;  /* 0xfffffff001017810 */ /* 0x001fe20007ffe0ff */
[----:B------:R-:W1:Y:S01]  /*0050*/  S2R R3, SR_TID.X ;  /* 0x0000000000037919 */ /* 0x000e620000002100 */
[----:B------:R-:W-:Y:S01]  /*0060*/  MOV R22, RZ ;  /* 0x000000ff00167202 */ /* 0x000fe20000000f00 */
[----:B------:R-:W0:Y:S01]  /*0070*/  LDCU UR5, c[0x0][0x2fc] ;  /* 0x00005f80ff0577ac */ /* 0x000e220008000800 */
[----:B-1----:R-:W-:-:S04]  /*0080*/  LEA R0, R0, R3, 0x9 ;  /* 0x0000000300007211 */ /* 0x002fc800078e48ff */
[----:B------:R-:W-:-:S05]  /*0090*/  I2FP.F32.U32 R0, R0 ;  /* 0x0000000000007245 */ /* 0x000fca0000201000 */
[----:B------:R-:W-:-:S04]  /*00a0*/  FFMA R25, R0, R25, 2 ;  /* 0x4000000000197423 */ /* 0x000fc80000000019 */
[----:B------:R-:W-:Y:S01]  /*00b0*/  FMUL R0, R25, 0.80000001192092895508 ;  /* 0x3f4ccccd19007820 */ /* 0x000fe20000400000 */
[----:B------:R1:W3:Y:S03]  /*00c0*/  F2F.F64.F32 R16, R25 ;  /* 0x0000001900107310 */ /* 0x0002e60000201800 */
[----:B------:R-:W-:-:S04]  /*00d0*/  FMUL R0, R0, 0.19999998807907104492 ;  /* 0x3e4ccccc00007820 */ /* 0x000fc80000400000 */
[----:B------:R-:W-:Y:S01]  /*00e0*/  FMUL R2, R25, R0 ;  /* 0x0000000019027220 */ /* 0x000fe20000400000 */
[----:B------:R-:W-:-:S04]  /*00f0*/  FADD R3, -R0, 1 ;  /* 0x3f80000000037421 */ /* 0x000fc80000000100 */
[----:B------:R-:W-:-:S04]  /*0100*/  FMUL R2, R2, R3 ;  /* 0x0000000302027220 */ /* 0x000fc80000400000 */
        /* <DEDUP_REMOVED lines=889> */
[----:B------:R-:W-:Y:S01]  /*38a0*/  FADD R3, -R2, 1 ;  /* 0x3f80000002037421 */ /* 0x000fe20000000100 */
[----:B--2---:R-:W-:-:S03]  /*38b0*/  IADD3 R2, P0, PT, R1, UR4, RZ ;  /* 0x0000000401027c10 */ /* 0x004fc6000ff1e0ff */
[----:B------:R-:W-:Y:S01]  /*38c0*/  FMUL R0, R0, R3 ;  /* 0x0000000300007220 */ /* 0x000fe20000400000 */
[----:B0-----:R-:W-:-:S03]  /*38d0*/  IADD3.X R23, PT, PT, RZ, UR5, RZ, P0, !PT ;  /* 0x00000005ff177c10 */ /* 0x001fc600087fe4ff */
[----:B------:R-:W-:Y:S01]  /*38e0*/  FMUL R28, R25, R0 ;  /* 0x00000000191c7220 */ /* 0x000fe20000400000 */
[----:B------:R-:W-:-:S04]  /*38f0*/  FADD R3, -R0, 1 ;  /* 0x3f80000000037421 */ /* 0x000fc80000000100 */
[----:B-1-3--:R-:W-:-:S07]  /*3900*/  FMUL R28, R28, R3 ;  /* 0x000000031c1c7220 */ /* 0x00afce0000400000 */
.L_x_4:
[----:B------:R-:W0:Y:S01]  /*3910*/  F2F.F64.F32 R18, R28 ;  /* 0x0000001c00127310 */ /* 0x000e220000201800 */
[----:B------:R-:W-:Y:S01]  /*3920*/  MOV R24, 0x0 ;  /* 0x0000000000187802 */ /* 0x000fe20000000f00 */
[----:B------:R-:W1:Y:S01]  /*3930*/  LDCU.64 UR4, c[0x4][0x8] ;  /* 0x01000100ff0477ac */ /* 0x000e620008000a00 */
[----:B------:R-:W-:Y:S02]  /*3940*/  IADD3 R22, PT, PT, R22, 0x4, RZ ;  /* 0x0000000416167810 */ /* 0x000fe40007ffe0ff */
[----:B------:R2:W3:Y:S01]  /*3950*/  LDC.64 R8, c[0x4][R24] ;  /* 0x0100000018087b82 */ /* 0x0004e20000000a00 */
[----:B------:R-:W-:Y:S02]  /*3960*/  MOV R6, R2 ;  /* 0x0000000200067202 */ /* 0x000fe40000000f00 */
[----:B------:R-:W-:Y:S02]  /*3970*/  ISETP.NE.AND P0, PT, R22, 0x2bc, PT ;  /* 0x000002bc1600780c */ /* 0x000fe40003f05270 */
[----:B------:R-:W-:-:S02]  /*3980*/  MOV R7, R23 ;  /* 0x0000001700077202 */ /* 0x000fc40000000f00 */
[----:B------:R-:W-:Y:S01]  /*3990*/  P2R R26, PR, RZ, 0x1 ;  /* 0x00000001ff1a7803 */ /* 0x000fe20000000000 */
[----:B0-----:R2:W-:Y:S01]  /*39a0*/  STL.128 [R1], R16 ;  /* 0x0000001001007387 */ /* 0x0015e20000100c00 */
[----:B-1----:R-:W-:Y:S02]  /*39b0*/  MOV R4, UR4 ;  /* 0x0000000400047c02 */ /* 0x002fe40008000f00 */
[----:B------:R-:W-:-:S07]  /*39c0*/  MOV R5, UR5 ;  /* 0x0000000500057c02 */ /* 0x000fce0008000f00 */
[----:B------:R-:W-:-:S07]  /*39d0*/  LEPC R20, `(.L_x_0) ;  /* 0x000000001014794e */ /* 0x000fce0000000000 */
[----:B--23--:R-:W-:Y:S05]  /*39e0*/  CALL.ABS.NOINC R8 ;  /* 0x0000000008007343 */ /* 0x00cfea0003c00000 */
.L_x_0:
[----:B------:R-:W-:Y:S01]  /*39f0*/  FMUL R0, R25, R28 ;  /* 0x0000001c19007220 */ /* 0x000fe20000400000 */
[----:B------:R-:W-:Y:S01]  /*3a00*/  FADD R3, -R28, 1 ;  /* 0x3f8000001c037421 */ /* 0x000fe20000000100 */
[----:B------:R0:W1:Y:S01]  /*3a10*/  LDC.64 R8, c[0x4][R24] ;  /* 0x0100000018087b82 */ /* 0x0000620000000a00 */
[----:B------:R-:W2:Y:S01]  /*3a20*/  LDCU.64 UR4, c[0x4][0x8] ;  /* 0x01000100ff0477ac */ /* 0x000ea20008000a00 */
[----:B------:R-:W-:Y:S01]  /*3a30*/  MOV R6, R2 ;  /* 0x0000000200067202 */ /* 0x000fe20000000f00 */
[----:B------:R-:W-:Y:S01]  /*3a40*/  FMUL R28, R0, R3 ;  /* 0x00000003001c7220 */ /* 0x000fe20000400000 */
[----:B------:R-:W-:-:S03]  /*3a50*/  MOV R7, R23 ;  /* 0x0000001700077202 */ /* 0x000fc60000000f00 */
[----:B------:R-:W3:Y:S01]  /*3a60*/  F2F.F64.F32 R18, R28 ;  /* 0x0000001c00127310 */ /* 0x000ee20000201800 */
[----:B--2---:R-:W-:Y:S02]  /*3a70*/  MOV R4, UR4 ;  /* 0x0000000400047c02 */ /* 0x004fe40008000f00 */
[----:B------:R-:W-:Y:S01]  /*3a80*/  MOV R5, UR5 ;  /* 0x0000000500057c02 */ /* 0x000fe20008000f00 */
[----:B---3--:R0:W-:Y:S06]  /*3a90*/  STL.128 [R1], R16 ;  /* 0x0000001001007387 */ /* 0x0081ec0000100c00 */
[----:B------:R-:W-:-:S07]  /*3aa0*/  LEPC R20, `(.L_x_1) ;  /* 0x000000001014794e */ /* 0x000fce0000000000 */
[----:B01----:R-:W-:Y:S05]  /*3ab0*/  CALL.ABS.NOINC R8 ;  /* 0x0000000008007343 */ /* 0x003fea0003c00000 */
.L_x_1:
        /* <DEDUP_REMOVED lines=13> */
.L_x_2:
        /* <DEDUP_REMOVED lines=13> */
.L_x_3:
[----:B------:R-:W-:Y:S01]  /*3c60*/  ISETP.NE.AND P6, PT, R26, RZ, PT ;  /* 0x000000ff1a00720c */ /* 0x000fe20003fc5270 */
[----:B------:R-:W-:Y:S01]  /*3c70*/  FMUL R0, R25, R28 ;  /* 0x0000001c19007220 */ /* 0x000fe20000400000 */
[----:B------:R-:W-:-:S04]  /*3c80*/  FADD R3, -R28, 1 ;  /* 0x3f8000001c037421 */ /* 0x000fc80000000100 */
[----:B------:R-:W-:-:S07]  /*3c90*/  FMUL R28, R0, R3 ;  /* 0x00000003001c7220 */ /* 0x000fce0000400000 */
[----:B------:R-:W-:Y:S05]  /*3ca0*/  @P6 BRA `(.L_x_4) ;  /* 0xfffffffc00186947 */ /* 0x000fea000383ffff */
[----:B------:R-:W-:Y:S05]  /*3cb0*/  EXIT ;  /* 0x000000000000794d */ /* 0x000fea0003800000 */
.L_x_5:
[----:B------:R-:W-:-:S00]  /*3cc0*/  BRA `(.L_x_5) ;  /* 0xfffffffc00fc7947 */ /* 0x000fc0000383ffff */
[----:B------:R-:W-:-:S00]  /*3cd0*/  NOP ;  /* 0x0000000000007918 */ /* 0x000fc00000000000 */
        /* <DEDUP_REMOVED lines=10> */
.L_x_6:


//--------------------- .nv.global.init           --------------------------
	.section	.nv.global.init,"aw",@progbits
.nv.global.init:
	.type		$str,@object
	.size		$str,(.L_0 - $str)
$str:
        /*0000*/ 	.byte	0x25, 0x31, 0x2e, 0x38, 0x6c, 0x66, 0x20, 0x25, 0x31, 0x2e, 0x38, 0x6c, 0x66, 0x0a, 0x00
.L_0:


//--------------------- .nv.shared.reserved.0     --------------------------
	.section	.nv.shared.reserved.0,"aw",@nobits
	.weak		__nv_reservedSMEM_offset_0_alias
	.size		__nv_reservedSMEM_offset_0_alias, 0, 64
	.other		__nv_reservedSMEM_offset_0_alias,@"STO_CUDA_RESERVED_SHARED STV_DEFAULT"
__nv_reservedSMEM_offset_0_alias:
	.zero		0
	.zero		64


//--------------------- .nv.constant0._Z8logisticv --------------------------
	.section	.nv.constant0._Z8logisticv,"a",@progbits
	.sectionflags	@""
	.align	4
.nv.constant0._Z8logisticv:
	.zero		896


//--------------------- SYMBOLS --------------------------

	.type		.nv.reservedSmem.offset0,@object
	.size		.nv.reservedSmem.offset0,0x4
	.type		vprintf,@function
